//
// Generated by NVIDIA NVVM Compiler
//
// Compiler Build ID: CL-36424714
// Cuda compilation tools, release 13.0, V13.0.88
// Based on NVVM 20.0.0
//

.version 9.0
.target sm_100
.address_size 64

	// .globl	_Z11max_poolingPiS_ii

.visible .entry _Z11max_poolingPiS_ii(
	.param .u64 .ptr .align 1 _Z11max_poolingPiS_ii_param_0,
	.param .u64 .ptr .align 1 _Z11max_poolingPiS_ii_param_1,
	.param .u32 _Z11max_poolingPiS_ii_param_2,
	.param .u32 _Z11max_poolingPiS_ii_param_3
)
{
	.reg .pred 	%p<7>;
	.reg .b32 	%r<37>;
	.reg .b64 	%rd<14>;

	ld.param.u64 	%rd5, [_Z11max_poolingPiS_ii_param_0];
	ld.param.u64 	%rd4, [_Z11max_poolingPiS_ii_param_1];
	ld.param.u32 	%r16, [_Z11max_poolingPiS_ii_param_2];
	ld.param.u32 	%r15, [_Z11max_poolingPiS_ii_param_3];
	cvta.to.global.u64 	%rd1, %rd5;
	mov.u32 	%r18, %ntid.x;
	mov.u32 	%r19, %ctaid.x;
	mov.u32 	%r20, %tid.x;
	mad.lo.s32 	%r1, %r18, %r19, %r20;
	mov.u32 	%r21, %ntid.y;
	mov.u32 	%r22, %ctaid.y;
	mov.u32 	%r23, %tid.y;
	mad.lo.s32 	%r24, %r21, %r22, %r23;
	setp.ge.s32 	%p2, %r1, %r15;
	setp.ge.s32 	%p3, %r24, %r16;
	or.pred  	%p4, %p2, %p3;
	@%p4 bra 	$L__BB0_10;
	shl.b32 	%r3, %r1, 1;
	setp.gt.u32 	%p5, %r24, 3;
	shl.b32 	%r4, %r24, 4;
	add.s32 	%r26, %r4, %r3;
	setp.gt.s32 	%p6, %r1, 3;
	or.pred  	%p1, %p5, %p6;
	mul.wide.s32 	%rd6, %r26, 4;
	add.s64 	%rd2, %rd1, %rd6;
	mov.b32 	%r33, 0;
	@%p1 bra 	$L__BB0_3;
	ld.global.u32 	%r33, [%rd2];
$L__BB0_3:
	mov.b32 	%r34, 0;
	@%p1 bra 	$L__BB0_5;
	ld.global.u32 	%r34, [%rd2+4];
$L__BB0_5:
	max.s32 	%r9, %r33, %r34;
	cvt.s64.s32 	%rd7, %r3;
	cvt.u64.u32 	%rd8, %r4;
	add.s64 	%rd9, %rd8, %rd7;
	shl.b64 	%rd10, %rd9, 2;
	add.s64 	%rd3, %rd1, %rd10;
	mov.b32 	%r35, 0;
	@%p1 bra 	$L__BB0_7;
	ld.global.u32 	%r35, [%rd3+32];
$L__BB0_7:
	max.s32 	%r12, %r9, %r35;
	mov.b32 	%r36, 0;
	@%p1 bra 	$L__BB0_9;
	ld.global.u32 	%r36, [%rd3+36];
$L__BB0_9:
	max.s32 	%r30, %r12, %r36;
	max.s32 	%r31, %r30, 0;
	mad.lo.s32 	%r32, %r15, %r24, %r1;
	cvta.to.global.u64 	%rd11, %rd4;
	mul.wide.s32 	%rd12, %r32, 4;
	add.s64 	%rd13, %rd11, %rd12;
	st.global.u32 	[%rd13], %r31;
$L__BB0_10:
	ret;

}
	// .globl	_Z11avg_poolingPiPfii
.visible .entry _Z11avg_poolingPiPfii(
	.param .u64 .ptr .align 1 _Z11avg_poolingPiPfii_param_0,
	.param .u64 .ptr .align 1 _Z11avg_poolingPiPfii_param_1,
	.param .u32 _Z11avg_poolingPiPfii_param_2,
	.param .u32 _Z11avg_poolingPiPfii_param_3
)
{
	.reg .pred 	%p<7>;
	.reg .b32 	%r<21>;
	.reg .b32 	%f<21>;
	.reg .b64 	%rd<14>;

	ld.param.u64 	%rd5, [_Z11avg_poolingPiPfii_param_0];
	ld.param.u64 	%rd4, [_Z11avg_poolingPiPfii_param_1];
	ld.param.u32 	%r6, [_Z11avg_poolingPiPfii_param_2];
	ld.param.u32 	%r5, [_Z11avg_poolingPiPfii_param_3];
	cvta.to.global.u64 	%rd1, %rd5;
	mov.u32 	%r8, %ntid.x;
	mov.u32 	%r9, %ctaid.x;
	mov.u32 	%r10, %tid.x;
	mad.lo.s32 	%r1, %r8, %r9, %r10;
	mov.u32 	%r11, %ntid.y;
	mov.u32 	%r12, %ctaid.y;
	mov.u32 	%r13, %tid.y;
	mad.lo.s32 	%r14, %r11, %r12, %r13;
	setp.ge.s32 	%p2, %r1, %r5;
	setp.ge.s32 	%p3, %r14, %r6;
	or.pred  	%p4, %p2, %p3;
	@%p4 bra 	$L__BB1_10;
	shl.b32 	%r3, %r1, 1;
	setp.gt.u32 	%p5, %r14, 3;
	shl.b32 	%r4, %r14, 4;
	add.s32 	%r15, %r4, %r3;
	setp.gt.s32 	%p6, %r1, 3;
	or.pred  	%p1, %p5, %p6;
	mul.wide.s32 	%rd6, %r15, 4;
	add.s64 	%rd2, %rd1, %rd6;
	mov.f32 	%f17, 0f00000000;
	@%p1 bra 	$L__BB1_3;
	ld.global.u32 	%r16, [%rd2];
	cvt.rn.f32.s32 	%f17, %r16;
$L__BB1_3:
	mov.f32 	%f18, 0f00000000;
	@%p1 bra 	$L__BB1_5;
	ld.global.u32 	%r17, [%rd2+4];
	cvt.rn.f32.s32 	%f18, %r17;
$L__BB1_5:
	add.f32 	%f5, %f17, %f18;
	cvt.s64.s32 	%rd7, %r3;
	cvt.u64.u32 	%rd8, %r4;
	add.s64 	%rd9, %rd8, %rd7;
	shl.b64 	%rd10, %rd9, 2;
	add.s64 	%rd3, %rd1, %rd10;
	mov.f32 	%f19, 0f00000000;
	@%p1 bra 	$L__BB1_7;
	ld.global.u32 	%r18, [%rd3+32];
	cvt.rn.f32.s32 	%f19, %r18;
$L__BB1_7:
	add.f32 	%f8, %f5, %f19;
	mov.f32 	%f20, 0f00000000;
	@%p1 bra 	$L__BB1_9;
	ld.global.u32 	%r19, [%rd3+36];
	cvt.rn.f32.s32 	%f20, %r19;
$L__BB1_9:
	add.f32 	%f15, %f8, %f20;
	mul.f32 	%f16, %f15, 0f3E800000;
	mad.lo.s32 	%r20, %r5, %r14, %r1;
	cvta.to.global.u64 	%rd11, %rd4;
	mul.wide.s32 	%rd12, %r20, 4;
	add.s64 	%rd13, %rd11, %rd12;
	st.global.f32 	[%rd13], %f16;
$L__BB1_10:
	ret;

}


// ===== COMPILED SASS (sm_100) =====

	.target	sm_100

	.elftype	@"ET_EXEC"


//--------------------- .note.nv.tkinfo           --------------------------
	.section	.note.nv.tkinfo,"",@"SHT_NOTE"
	.sectionflags	@"SHF_NOTE_NV_TKINFO"
	.tkinfo
        /*0018*/ 	.word	0x00000002
        /*0030*/ 	.string	""
        /*0030*/ 	.string	"ptxas"
        /*0030*/ 	.string	"Cuda compilation tools, release 13.0, V13.0.88"
        /*0030*/ 	.string	"Build cuda_13.0.r13.0/compiler.36424714_0"
        /*0030*/ 	.string	"-arch sm_100 -m 64 "



//--------------------- .note.nv.cuinfo           --------------------------
	.section	.note.nv.cuinfo,"",@"SHT_NOTE"
	.sectionflags	@"SHF_NOTE_NV_CUINFO"
        /*0018*/ 	.short	0x0002
        /*001a*/ 	.short	0x0064
        /*001c*/ 	.short	0x0082
	.zero		2


//--------------------- .nv.info                  --------------------------
	.section	.nv.info,"",@"SHT_CUDA_INFO"
	.align	4


	//----- nvinfo : EIATTR_REGCOUNT
	.align		4
        /*0000*/ 	.byte	0x04, 0x2f
        /*0002*/ 	.short	(.L_1 - .L_0)
	.align		4
.L_0:
        /*0004*/ 	.word	index@(_Z11max_poolingPiS_ii)
        /*0008*/ 	.word	0x0000000f


	//----- nvinfo : EIATTR_FRAME_SIZE
	.align		4
.L_1:
        /*000c*/ 	.byte	0x04, 0x11
        /*000e*/ 	.short	(.L_3 - .L_2)
	.align		4
.L_2:
        /*0010*/ 	.word	index@(_Z11max_poolingPiS_ii)
        /*0014*/ 	.word	0x00000000


	//----- nvinfo : EIATTR_REGCOUNT
	.align		4
.L_3:
        /*0018*/ 	.byte	0x04, 0x2f
        /*001a*/ 	.short	(.L_5 - .L_4)
	.align		4
.L_4:
        /*001c*/ 	.word	index@(_Z11avg_poolingPiPfii)
        /*0020*/ 	.word	0x00000011


	//----- nvinfo : EIATTR_FRAME_SIZE
	.align		4
.L_5:
        /*0024*/ 	.byte	0x04, 0x11
        /*0026*/ 	.short	(.L_7 - .L_6)
	.align		4
.L_6:
        /*0028*/ 	.word	index@(_Z11avg_poolingPiPfii)
        /*002c*/ 	.word	0x00000000


	//----- nvinfo : EIATTR_MIN_STACK_SIZE
	.align		4
.L_7:
        /*0030*/ 	.byte	0x04, 0x12
        /*0032*/ 	.short	(.L_9 - .L_8)
	.align		4
.L_8:
        /*0034*/ 	.word	index@(_Z11avg_poolingPiPfii)
        /*0038*/ 	.word	0x00000000


	//----- nvinfo : EIATTR_MIN_STACK_SIZE
	.align		4
.L_9:
        /*003c*/ 	.byte	0x04, 0x12
        /*003e*/ 	.short	(.L_11 - .L_10)
	.align		4
.L_10:
        /*0040*/ 	.word	index@(_Z11max_poolingPiS_ii)
        /*0044*/ 	.word	0x00000000
.L_11:


//--------------------- .nv.compat                --------------------------
	.section	.nv.compat,"",@"SHT_CUDA_COMPAT_INFO"
	.align	4
        /*0000*/ 	.byte	0x02, 0x09, 0x00, 0x00, 0x02, 0x02, 0x01, 0x00, 0x02, 0x05, 0x05, 0x00, 0x03, 0x07, 0x01, 0x01
        /*0010*/ 	.byte	0x02, 0x03, 0x00, 0x00, 0x02, 0x06, 0x01, 0x00, 0x04, 0x0b, 0x08, 0x00, 0x09, 0x00, 0x00, 0x00
        /*0020*/ 	.byte	0x00, 0x00, 0x00, 0x00


//--------------------- .nv.info._Z11avg_poolingPiPfii --------------------------
	.section	.nv.info._Z11avg_poolingPiPfii,"",@"SHT_CUDA_INFO"
	.sectionflags	@""
	.align	4


	//----- nvinfo : EIATTR_CUDA_API_VERSION
	.align		4
        /*0000*/ 	.byte	0x04, 0x37
        /*0002*/ 	.short	(.L_13 - .L_12)
.L_12:
        /*0004*/ 	.word	0x00000082


	//----- nvinfo : EIATTR_KPARAM_INFO
	.align		4
.L_13:
        /*0008*/ 	.byte	0x04, 0x17
        /*000a*/ 	.short	(.L_15 - .L_14)
.L_14:
        /*000c*/ 	.word	0x00000000
        /*0010*/ 	.short	0x0003
        /*0012*/ 	.short	0x0014
        /*0014*/ 	.byte	0x00, 0xf0, 0x11, 0x00


	//----- nvinfo : EIATTR_KPARAM_INFO
	.align		4
.L_15:
        /*0018*/ 	.byte	0x04, 0x17
        /*001a*/ 	.short	(.L_17 - .L_16)
.L_16:
        /*001c*/ 	.word	0x00000000
        /*0020*/ 	.short	0x0002
        /*0022*/ 	.short	0x0010
        /*0024*/ 	.byte	0x00, 0xf0, 0x11, 0x00


	//----- nvinfo : EIATTR_KPARAM_INFO
	.align		4
.L_17:
        /*0028*/ 	.byte	0x04, 0x17
        /*002a*/ 	.short	(.L_19 - .L_18)
.L_18:
        /*002c*/ 	.word	0x00000000
        /*0030*/ 	.short	0x0001
        /*0032*/ 	.short	0x0008
        /*0034*/ 	.byte	0x00, 0xf5, 0x21, 0x00


	//----- nvinfo : EIATTR_KPARAM_INFO
	.align		4
.L_19:
        /*0038*/ 	.byte	0x04, 0x17
        /*003a*/ 	.short	(.L_21 - .L_20)
.L_20:
        /*003c*/ 	.word	0x00000000
        /*0040*/ 	.short	0x0000
        /*0042*/ 	.short	0x0000
        /*0044*/ 	.byte	0x00, 0xf5, 0x21, 0x00


	//----- nvinfo : EIATTR_SPARSE_MMA_MASK
	.align		4
.L_21:
        /*0048*/ 	.byte	0x03, 0x50
        /*004a*/ 	.short	0x0000


	//----- nvinfo : EIATTR_MAXREG_COUNT
	.align		4
        /*004c*/ 	.byte	0x03, 0x1b
        /*004e*/ 	.short	0x00ff


	//----- nvinfo : EIATTR_MERCURY_ISA_VERSION
	.align		4
        /*0050*/ 	.byte	0x03, 0x5f
        /*0052*/ 	.short	0x0101


	//----- nvinfo : EIATTR_VRC_CTA_INIT_COUNT
	.align		4
        /*0054*/ 	.byte	0x02, 0x4a
	.zero		1
	.zero		1


	//----- nvinfo : EIATTR_EXIT_INSTR_OFFSETS
	.align		4
        /*0058*/ 	.byte	0x04, 0x1c
        /*005a*/ 	.short	(.L_23 - .L_22)


	//   ....[0]....
.L_22:
        /*005c*/ 	.word	0x000000c0


	//   ....[1]....
        /*0060*/ 	.word	0x000002e0


	//----- nvinfo : EIATTR_CBANK_PARAM_SIZE
	.align		4
.L_23:
        /*0064*/ 	.byte	0x03, 0x19
        /*0066*/ 	.short	0x0018


	//----- nvinfo : EIATTR_PARAM_CBANK
	.align		4
        /*0068*/ 	.byte	0x04, 0x0a
        /*006a*/ 	.short	(.L_25 - .L_24)
	.align		4
.L_24:
        /*006c*/ 	.word	index@(.nv.constant0._Z11avg_poolingPiPfii)
        /*0070*/ 	.short	0x0380
        /*0072*/ 	.short	0x0018


	//----- nvinfo : EIATTR_SW_WAR
	.align		4
.L_25:
        /*0074*/ 	.byte	0x04, 0x36
        /*0076*/ 	.short	(.L_27 - .L_26)
.L_26:
        /*0078*/ 	.word	0x00000008
.L_27:


//--------------------- .nv.info._Z11max_poolingPiS_ii --------------------------
	.section	.nv.info._Z11max_poolingPiS_ii,"",@"SHT_CUDA_INFO"
	.sectionflags	@""
	.align	4


	//----- nvinfo : EIATTR_CUDA_API_VERSION
	.align		4
        /*0000*/ 	.byte	0x04, 0x37
        /*0002*/ 	.short	(.L_29 - .L_28)
.L_28:
        /*0004*/ 	.word	0x00000082


	//----- nvinfo : EIATTR_KPARAM_INFO
	.align		4
.L_29:
        /*0008*/ 	.byte	0x04, 0x17
        /*000a*/ 	.short	(.L_31 - .L_30)
.L_30:
        /*000c*/ 	.word	0x00000000
        /*0010*/ 	.short	0x0003
        /*0012*/ 	.short	0x0014
        /*0014*/ 	.byte	0x00, 0xf0, 0x11, 0x00


	//----- nvinfo : EIATTR_KPARAM_INFO
	.align		4
.L_31:
        /*0018*/ 	.byte	0x04, 0x17
        /*001a*/ 	.short	(.L_33 - .L_32)
.L_32:
        /*001c*/ 	.word	0x00000000
        /*0020*/ 	.short	0x0002
        /*0022*/ 	.short	0x0010
        /*0024*/ 	.byte	0x00, 0xf0, 0x11, 0x00


	//----- nvinfo : EIATTR_KPARAM_INFO
	.align		4
.L_33:
        /*0028*/ 	.byte	0x04, 0x17
        /*002a*/ 	.short	(.L_35 - .L_34)
.L_34:
        /*002c*/ 	.word	0x00000000
        /*0030*/ 	.short	0x0001
        /*0032*/ 	.short	0x0008
        /*0034*/ 	.byte	0x00, 0xf5, 0x21, 0x00


	//----- nvinfo : EIATTR_KPARAM_INFO
	.align		4
.L_35:
        /*0038*/ 	.byte	0x04, 0x17
        /*003a*/ 	.short	(.L_37 - .L_36)
.L_36:
        /*003c*/ 	.word	0x00000000
        /*0040*/ 	.short	0x0000
        /*0042*/ 	.short	0x0000
        /*0044*/ 	.byte	0x00, 0xf5, 0x21, 0x00


	//----- nvinfo : EIATTR_SPARSE_MMA_MASK
	.align		4
.L_37:
        /*0048*/ 	.byte	0x03, 0x50
        /*004a*/ 	.short	0x0000


	//----- nvinfo : EIATTR_MAXREG_COUNT
	.align		4
        /*004c*/ 	.byte	0x03, 0x1b
        /*004e*/ 	.short	0x00ff


	//----- nvinfo : EIATTR_MERCURY_ISA_VERSION
	.align		4
        /*0050*/ 	.byte	0x03, 0x5f
        /*0052*/ 	.short	0x0101


	//----- nvinfo : EIATTR_VRC_CTA_INIT_COUNT
	.align		4
        /*0054*/ 	.byte	0x02, 0x4a
	.zero		1
	.zero		1


	//----- nvinfo : EIATTR_EXIT_INSTR_OFFSETS
	.align		4
        /*0058*/ 	.byte	0x04, 0x1c
        /*005a*/ 	.short	(.L_39 - .L_38)


	//   ....[0]....
.L_38:
        /*005c*/ 	.word	0x000000c0


	//   ....[1]....
        /*0060*/ 	.word	0x00000280


	//----- nvinfo : EIATTR_CBANK_PARAM_SIZE
	.align		4
.L_39:
        /*0064*/ 	.byte	0x03, 0x19
        /*0066*/ 	.short	0x0018


	//----- nvinfo : EIATTR_PARAM_CBANK
	.align		4
        /*0068*/ 	.byte	0x04, 0x0a
        /*006a*/ 	.short	(.L_41 - .L_40)
	.align		4
.L_40:
        /*006c*/ 	.word	index@(.nv.constant0._Z11max_poolingPiS_ii)
        /*0070*/ 	.short	0x0380
        /*0072*/ 	.short	0x0018


	//----- nvinfo : EIATTR_SW_WAR
	.align		4
.L_41:
        /*0074*/ 	.byte	0x04, 0x36
        /*0076*/ 	.short	(.L_43 - .L_42)
.L_42:
        /*0078*/ 	.word	0x00000008
.L_43:


//--------------------- .nv.callgraph             --------------------------
	.section	.nv.callgraph,"",@"SHT_CUDA_CALLGRAPH"
	.align	4
	.sectionentsize	8
	.align		4
        /*0000*/ 	.word	0x00000000
	.align		4
        /*0004*/ 	.word	0xffffffff
	.align		4
        /*0008*/ 	.word	0x00000000
	.align		4
        /*000c*/ 	.word	0xfffffffe
	.align		4
        /*0010*/ 	.word	0x00000000
	.align		4
        /*0014*/ 	.word	0xfffffffd
	.align		4
        /*0018*/ 	.word	0x00000000
	.align		4
        /*001c*/ 	.word	0xfffffffc


//--------------------- .text._Z11avg_poolingPiPfii --------------------------
	.section	.text._Z11avg_poolingPiPfii,"ax",@progbits
	.align	128
        .global         _Z11avg_poolingPiPfii
        .type           _Z11avg_poolingPiPfii,@function
        .size           _Z11avg_poolingPiPfii,(.L_x_2 - _Z11avg_poolingPiPfii)
        .other          _Z11avg_poolingPiPfii,@"STO_CUDA_ENTRY STV_DEFAULT"
_Z11avg_poolingPiPfii:
.text._Z11avg_poolingPiPfii:
[----:B------:R-:W-:Y:S01]  /*0000*/  LDC R1, c[0x0][0x37c] ;  /* 0x0000df00ff017b82 */ /* 0x000fe20000000800 */
[----:B------:R-:W0:Y:S01]  /*0010*/  S2R R9, SR_CTAID.Y ;  /* 0x0000000000097919 */ /* 0x000e220000002600 */
[----:B------:R-:W1:Y:S01]  /*0020*/  LDCU UR4, c[0x0][0x360] ;  /* 0x00006c00ff0477ac */ /* 0x000e620008000800 */
[----:B------:R-:W0:Y:S01]  /*0030*/  S2R R2, SR_TID.Y ;  /* 0x0000000000027919 */ /* 0x000e220000002200 */
[----:B------:R-:W0:Y:S01]  /*0040*/  LDCU UR5, c[0x0][0x364] ;  /* 0x00006c80ff0577ac */ /* 0x000e220008000800 */
[----:B------:R-:W1:Y:S01]  /*0050*/  S2R R0, SR_CTAID.X ;  /* 0x0000000000007919 */ /* 0x000e620000002500 */
[----:B------:R-:W2:Y:S01]  /*0060*/  LDCU.64 UR6, c[0x0][0x390] ;  /* 0x00007200ff0677ac */ /* 0x000ea20008000a00 */
[----:B------:R-:W1:Y:S01]  /*0070*/  S2R R3, SR_TID.X ;  /* 0x0000000000037919 */ /* 0x000e620000002100 */
[----:B0-----:R-:W-:-:S05]  /*0080*/  IMAD R9, R9, UR5, R2 ;  /* 0x0000000509097c24 */ /* 0x001fca000f8e0202 */
[----:B--2---:R-:W-:Y:S01]  /*0090*/  ISETP.GE.AND P0, PT, R9, UR6, PT ;  /* 0x0000000609007c0c */ /* 0x004fe2000bf06270 */
[----:B-1----:R-:W-:-:S05]  /*00a0*/  IMAD R0, R0, UR4, R3 ;  /* 0x0000000400007c24 */ /* 0x002fca000f8e0203 */
[----:B------:R-:W-:-:S13]  /*00b0*/  ISETP.GE.OR P0, PT, R0, UR7, P0 ;  /* 0x0000000700007c0c */ /* 0x000fda0008706670 */
[----:B------:R-:W-:Y:S05]  /*00c0*/  @P0 EXIT ;  /* 0x000000000000094d */ /* 0x000fea0003800000 */
[----:B------:R-:W0:Y:S01]  /*00d0*/  LDC.64 R4, c[0x0][0x380] ;  /* 0x0000e000ff047b82 */ /* 0x000e220000000a00 */
[----:B------:R-:W1:Y:S01]  /*00e0*/  LDCU.64 UR8, c[0x0][0x380] ;  /* 0x00007000ff0877ac */ /* 0x000e620008000a00 */
[C---:B------:R-:W-:Y:S01]  /*00f0*/  ISETP.GT.AND P0, PT, R0.reuse, 0x3, PT ;  /* 0x000000030000780c */ /* 0x040fe20003f04270 */
[----:B------:R-:W-:Y:S01]  /*0100*/  IMAD.SHL.U32 R2, R0, 0x2, RZ ;  /* 0x0000000200027824 */ /* 0x000fe200078e00ff */
[----:B------:R-:W2:Y:S01]  /*0110*/  LDCU.64 UR4, c[0x0][0x358] ;  /* 0x00006b00ff0477ac */ /* 0x000ea20008000a00 */
[C---:B------:R-:W-:Y:S01]  /*0120*/  IMAD.SHL.U32 R3, R9.reuse, 0x10, RZ ;  /* 0x0000001009037824 */ /* 0x040fe200078e00ff */
[----:B------:R-:W-:-:S04]  /*0130*/  ISETP.GT.U32.OR P0, PT, R9, 0x3, P0 ;  /* 0x000000030900780c */ /* 0x000fc80000704470 */
[CC--:B------:R-:W-:Y:S02]  /*0140*/  IADD3 R7, PT, PT, R2.reuse, R3.reuse, RZ ;  /* 0x0000000302077210 */ /* 0x0c0fe40007ffe0ff */
[----:B------:R-:W-:-:S04]  /*0150*/  IADD3 R3, P1, PT, R2, R3, RZ ;  /* 0x0000000302037210 */ /* 0x000fc80007f3e0ff */
[----:B------:R-:W-:Y:S02]  /*0160*/  LEA.HI.X.SX32 R2, R2, RZ, 0x1, P1 ;  /* 0x000000ff02027211 */ /* 0x000fe400008f0eff */
[----:B-1----:R-:W-:Y:S01]  /*0170*/  LEA R6, P1, R3, UR8, 0x2 ;  /* 0x0000000803067c11 */ /* 0x002fe2000f8210ff */
[----:B0-----:R-:W-:-:S03]  /*0180*/  IMAD.WIDE R4, R7, 0x4, R4 ;  /* 0x0000000407047825 */ /* 0x001fc600078e0204 */
[----:B------:R-:W-:Y:S01]  /*0190*/  LEA.HI.X R7, R3, UR9, R2, 0x2, P1 ;  /* 0x0000000903077c11 */ /* 0x000fe200088f1402 */
[----:B------:R-:W-:Y:S01]  /*01a0*/  HFMA2 R11, -RZ, RZ, 0, 0 ;  /* 0x00000000ff0b7431 */ /* 0x000fe200000001ff */
[----:B------:R-:W0:Y:S01]  /*01b0*/  LDC.64 R2, c[0x0][0x388] ;  /* 0x0000e200ff027b82 */ /* 0x000e220000000a00 */
[----:B--2---:R-:W2:Y:S04]  /*01c0*/  @!P0 LDG.E R12, desc[UR4][R4.64] ;  /* 0x00000004040c8981 */ /* 0x004ea8000c1e1900 */
[----:B------:R-:W3:Y:S04]  /*01d0*/  @!P0 LDG.E R10, desc[UR4][R4.64+0x4] ;  /* 0x00000404040a8981 */ /* 0x000ee8000c1e1900 */
[----:B------:R-:W4:Y:S04]  /*01e0*/  @!P0 LDG.E R13, desc[UR4][R6.64+0x20] ;  /* 0x00002004060d8981 */ /* 0x000f28000c1e1900 */
[----:B------:R-:W5:Y:S01]  /*01f0*/  @!P0 LDG.E R14, desc[UR4][R6.64+0x24] ;  /* 0x00002404060e8981 */ /* 0x000f62000c1e1900 */
[----:B------:R-:W-:-:S02]  /*0200*/  IMAD.MOV.U32 R8, RZ, RZ, RZ ;  /* 0x000000ffff087224 */ /* 0x000fc400078e00ff */
[----:B------:R-:W-:-:S04]  /*0210*/  IMAD R9, R9, UR7, R0 ;  /* 0x0000000709097c24 */ /* 0x000fc8000f8e0200 */
[----:B0-----:R-:W-:Y:S01]  /*0220*/  IMAD.WIDE R2, R9, 0x4, R2 ;  /* 0x0000000409027825 */ /* 0x001fe200078e0202 */
[----:B--2---:R-:W-:-:S03]  /*0230*/  @!P0 I2FP.F32.S32 R8, R12 ;  /* 0x0000000c00088245 */ /* 0x004fc60000201400 */
[----:B------:R-:W-:Y:S01]  /*0240*/  IMAD.MOV.U32 R12, RZ, RZ, RZ ;  /* 0x000000ffff0c7224 */ /* 0x000fe200078e00ff */
[----:B---3--:R-:W-:Y:S02]  /*0250*/  @!P0 I2FP.F32.S32 R11, R10 ;  /* 0x0000000a000b8245 */ /* 0x008fe40000201400 */
[----:B------:R-:W-:Y:S02]  /*0260*/  MOV R10, RZ ;  /* 0x000000ff000a7202 */ /* 0x000fe40000000f00 */
[----:B----4-:R-:W-:Y:S01]  /*0270*/  @!P0 I2FP.F32.S32 R12, R13 ;  /* 0x0000000d000c8245 */ /* 0x010fe20000201400 */
[----:B------:R-:W-:Y:S01]  /*0280*/  FADD R11, R11, R8 ;  /* 0x000000080b0b7221 */ /* 0x000fe20000000000 */
[----:B-----5:R-:W-:-:S03]  /*0290*/  @!P0 I2FP.F32.S32 R10, R14 ;  /* 0x0000000e000a8245 */ /* 0x020fc60000201400 */
[----:B------:R-:W-:-:S04]  /*02a0*/  FADD R11, R11, R12 ;  /* 0x0000000c0b0b7221 */ /* 0x000fc80000000000 */
[----:B------:R-:W-:-:S04]  /*02b0*/  FADD R10, R11, R10 ;  /* 0x0000000a0b0a7221 */ /* 0x000fc80000000000 */
[----:B------:R-:W-:-:S05]  /*02c0*/  FMUL R5, R10, 0.25 ;  /* 0x3e8000000a057820 */ /* 0x000fca0000400000 */
[----:B------:R-:W-:Y:S01]  /*02d0*/  STG.E desc[UR4][R2.64], R5 ;  /* 0x0000000502007986 */ /* 0x000fe2000c101904 */
[----:B------:R-:W-:Y:S05]  /*02e0*/  EXIT ;  /* 0x000000000000794d */ /* 0x000fea0003800000 */
.L_x_0:
[----:B------:R-:W-:-:S00]  /*02f0*/  BRA `(.L_x_0) ;  /* 0xfffffffc00fc7947 */ /* 0x000fc0000383ffff */
[----:B------:R-:W-:-:S00]  /*0300*/  NOP ;  /* 0x0000000000007918 */ /* 0x000fc00000000000 */
[----:B------:R-:W-:-:S00]  /*0310*/  NOP ;  /* 0x0000000000007918 */ /* 0x000fc00000000000 */
[----:B------:R-:W-:-:S00]  /*0320*/  NOP ;  /* 0x0000000000007918 */ /* 0x000fc00000000000 */
[----:B------:R-:W-:-:S00]  /*0330*/  NOP ;  /* 0x0000000000007918 */ /* 0x000fc00000000000 */
[----:B------:R-:W-:-:S00]  /*0340*/  NOP ;  /* 0x0000000000007918 */ /* 0x000fc00000000000 */
[----:B------:R-:W-:-:S00]  /*0350*/  NOP ;  /* 0x0000000000007918 */ /* 0x000fc00000000000 */
[----:B------:R-:W-:-:S00]  /*0360*/  NOP ;  /* 0x0000000000007918 */ /* 0x000fc00000000000 */
[----:B------:R-:W-:-:S00]  /*0370*/  NOP ;  /* 0x0000000000007918 */ /* 0x000fc00000000000 */
.L_x_2:


//--------------------- .text._Z11max_poolingPiS_ii --------------------------
	.section	.text._Z11max_poolingPiS_ii,"ax",@progbits
	.align	128
        .global         _Z11max_poolingPiS_ii
        .type           _Z11max_poolingPiS_ii,@function
        .size           _Z11max_poolingPiS_ii,(.L_x_3 - _Z11max_poolingPiS_ii)
        .other          _Z11max_poolingPiS_ii,@"STO_CUDA_ENTRY STV_DEFAULT"
_Z11max_poolingPiS_ii:
.text._Z11max_poolingPiS_ii:
        /* <DEDUP_REMOVED lines=17> */
[----:B------:R-:W-:Y:S01]  /*0110*/  CS2R R10, SRZ ;  /* 0x00000000000a7805 */ /* 0x000fe2000001ff00 */
[----:B------:R-:W2:Y:S01]  /*0120*/  LDCU.64 UR4, c[0x0][0x358] ;  /* 0x00006b00ff0477ac */ /* 0x000ea20008000a00 */
[C---:B------:R-:W-:Y:S01]  /*0130*/  IMAD.SHL.U32 R5, R9.reuse, 0x10, RZ ;  /* 0x0000001009057824 */ /* 0x040fe200078e00ff */
[----:B------:R-:W-:Y:S01]  /*0140*/  ISETP.GT.U32.OR P0, PT, R9, 0x3, P0 ;  /* 0x000000030900780c */ /* 0x000fe20000704470 */
[----:B------:R-:W-:Y:S02]  /*0150*/  IMAD.MOV.U32 R8, RZ, RZ, RZ ;  /* 0x000000ffff087224 */ /* 0x000fe400078e00ff */
[C---:B------:R-:W-:Y:S01]  /*0160*/  IMAD.IADD R7, R4.reuse, 0x1, R5 ;  /* 0x0000000104077824 */ /* 0x040fe200078e0205 */
[----:B------:R-:W-:-:S04]  /*0170*/  IADD3 R5, P1, PT, R4, R5, RZ ;  /* 0x0000000504057210 */ /* 0x000fc80007f3e0ff */
[----:B------:R-:W-:Y:S02]  /*0180*/  LEA.HI.X.SX32 R6, R4, RZ, 0x1, P1 ;  /* 0x000000ff04067211 */ /* 0x000fe400008f0eff */
[----:B-1----:R-:W-:Y:S01]  /*0190*/  LEA R4, P1, R5, UR8, 0x2 ;  /* 0x0000000805047c11 */ /* 0x002fe2000f8210ff */
[----:B------:R-:W-:-:S03]  /*01a0*/  IMAD.MOV.U32 R12, RZ, RZ, RZ ;  /* 0x000000ffff0c7224 */ /* 0x000fc600078e00ff */
[----:B------:R-:W-:Y:S01]  /*01b0*/  LEA.HI.X R5, R5, UR9, R6, 0x2, P1 ;  /* 0x0000000905057c11 */ /* 0x000fe200088f1406 */
[----:B0-----:R-:W-:Y:S02]  /*01c0*/  IMAD.WIDE R2, R7, 0x4, R2 ;  /* 0x0000000407027825 */ /* 0x001fe400078e0202 */
[----:B------:R-:W0:Y:S02]  /*01d0*/  LDC.64 R6, c[0x0][0x388] ;  /* 0x0000e200ff067b82 */ /* 0x000e240000000a00 */
[----:B--2---:R-:W2:Y:S04]  /*01e0*/  @!P0 LDG.E R10, desc[UR4][R4.64+0x20] ;  /* 0x00002004040a8981 */ /* 0x004ea8000c1e1900 */
[----:B------:R-:W3:Y:S04]  /*01f0*/  @!P0 LDG.E R8, desc[UR4][R2.64] ;  /* 0x0000000402088981 */ /* 0x000ee8000c1e1900 */
[----:B------:R-:W3:Y:S04]  /*0200*/  @!P0 LDG.E R11, desc[UR4][R2.64+0x4] ;  /* 0x00000404020b8981 */ /* 0x000ee8000c1e1900 */
[----:B------:R-:W4:Y:S01]  /*0210*/  @!P0 LDG.E R12, desc[UR4][R4.64+0x24] ;  /* 0x00002404040c8981 */ /* 0x000f22000c1e1900 */
[----:B------:R-:W-:-:S04]  /*0220*/  IMAD R9, R9, UR7, R0 ;  /* 0x0000000709097c24 */ /* 0x000fc8000f8e0200 */
[----:B0-----:R-:W-:Y:S01]  /*0230*/  IMAD.WIDE R6, R9, 0x4, R6 ;  /* 0x0000000409067825 */ /* 0x001fe200078e0206 */
[----:B---3--:R-:W-:-:S04]  /*0240*/  VIMNMX R11, PT, PT, R11, R8, !PT ;  /* 0x000000080b0b7248 */ /* 0x008fc80007fe0100 */
[----:B--2---:R-:W-:-:S04]  /*0250*/  VIMNMX R11, PT, PT, R11, R10, !PT ;  /* 0x0000000a0b0b7248 */ /* 0x004fc80007fe0100 */
[----:B----4-:R-:W-:-:S05]  /*0260*/  VIMNMX.RELU R9, PT, PT, R11, R12, !PT ;  /* 0x0000000c0b097248 */ /* 0x010fca0007fe1100 */
[----:B------:R-:W-:Y:S01]  /*0270*/  STG.E desc[UR4][R6.64], R9 ;  /* 0x0000000906007986 */ /* 0x000fe2000c101904 */
[----:B------:R-:W-:Y:S05]  /*0280*/  EXIT ;  /* 0x000000000000794d */ /* 0x000fea0003800000 */
.L_x_1:
        /* <DEDUP_REMOVED lines=15> */
.L_x_3:


//--------------------- .nv.shared.reserved.0     --------------------------
	.section	.nv.shared.reserved.0,"aw",@nobits
	.weak		__nv_reservedSMEM_offset_0_alias
	.size		__nv_reservedSMEM_offset_0_alias, 0, 64
	.other		__nv_reservedSMEM_offset_0_alias,@"STO_CUDA_RESERVED_SHARED STV_DEFAULT"
__nv_reservedSMEM_offset_0_alias:
	.zero		0
	.zero		64


//--------------------- .nv.constant0._Z11avg_poolingPiPfii --------------------------
	.section	.nv.constant0._Z11avg_poolingPiPfii,"a",@progbits
	.sectionflags	@""
	.align	4
.nv.constant0._Z11avg_poolingPiPfii:
	.zero		920


//--------------------- .nv.constant0._Z11max_poolingPiS_ii --------------------------
	.section	.nv.constant0._Z11max_poolingPiS_ii,"a",@progbits
	.sectionflags	@""
	.align	4
.nv.constant0._Z11max_poolingPiS_ii:
	.zero		920


//--------------------- SYMBOLS --------------------------

	.type		.nv.reservedSmem.offset0,@object
	.size		.nv.reservedSmem.offset0,0x4
